	.headerflags	@"EF_CUDA_TEXMODE_UNIFIED EF_CUDA_64BIT_ADDRESS EF_CUDA_SM86 EF_CUDA_VIRTUAL_SM(EF_CUDA_SM86)"
	.elftype	@"ET_EXEC"


//--------------------- .nv.info                  --------------------------
	.section	.nv.info,"",@"SHT_CUDA_INFO"
	.align	4


	//----- nvinfo : EIATTR_REGCOUNT
	.align		4
        /*0000*/ 	.byte	0x04, 0x2f
        /*0002*/ 	.short	(.L_1 - .L_0)
	.align		4
.L_0:
        /*0004*/ 	.word	index@(triton_poi_fused__to_copy_t_8)
        /*0008*/ 	.word	0x0000000a


	//----- nvinfo : EIATTR_MIN_STACK_SIZE
	.align		4
.L_1:
        /*000c*/ 	.byte	0x04, 0x12
        /*000e*/ 	.short	(.L_3 - .L_2)
	.align		4
.L_2:
        /*0010*/ 	.word	index@(triton_poi_fused__to_copy_t_8)
        /*0014*/ 	.word	0x00000000


	//----- nvinfo : EIATTR_FRAME_SIZE
	.align		4
.L_3:
        /*0018*/ 	.byte	0x04, 0x11
        /*001a*/ 	.short	(.L_5 - .L_4)
	.align		4
.L_4:
        /*001c*/ 	.word	index@(triton_poi_fused__to_copy_t_8)
        /*0020*/ 	.word	0x00000000


	//----- nvinfo : EIATTR_MIN_STACK_SIZE
	.align		4
.L_5:
        /*0024*/ 	.byte	0x04, 0x12
        /*0026*/ 	.short	(.L_7 - .L_6)
	.align		4
.L_6:
        /*0028*/ 	.word	index@(triton_poi_fused__to_copy_t_8)
        /*002c*/ 	.word	0x00000000
.L_7:


//--------------------- .nv.info.triton_poi_fused__to_copy_t_8 --------------------------
	.section	.nv.info.triton_poi_fused__to_copy_t_8,"",@"SHT_CUDA_INFO"
	.sectionflags	@""
	.align	4


	//----- nvinfo : EIATTR_CUDA_API_VERSION
	.align		4
        /*0000*/ 	.byte	0x04, 0x37
        /*0002*/ 	.short	(.L_9 - .L_8)
.L_8:
        /*0004*/ 	.word	0x0000007c


	//----- nvinfo : EIATTR_SW2861232_WAR
	.align		4
.L_9:
        /*0008*/ 	.byte	0x01, 0x35
	.zero		2


	//----- nvinfo : EIATTR_PARAM_CBANK
	.align		4
        /*000c*/ 	.byte	0x04, 0x0a
        /*000e*/ 	.short	(.L_11 - .L_10)
	.align		4
.L_10:
        /*0010*/ 	.word	index@(.nv.constant0.triton_poi_fused__to_copy_t_8)
        /*0014*/ 	.short	0x0160
        /*0016*/ 	.short	0x0020


	//----- nvinfo : EIATTR_CBANK_PARAM_SIZE
	.align		4
.L_11:
        /*0018*/ 	.byte	0x03, 0x19
        /*001a*/ 	.short	0x0020


	//----- nvinfo : EIATTR_KPARAM_INFO
	.align		4
        /*001c*/ 	.byte	0x04, 0x17
        /*001e*/ 	.short	(.L_13 - .L_12)
.L_12:
        /*0020*/ 	.word	0x00000000
        /*0024*/ 	.short	0x0003
        /*0026*/ 	.short	0x0018
        /*0028*/ 	.byte	0x00, 0xf4, 0x21, 0x00


	//----- nvinfo : EIATTR_KPARAM_INFO
	.align		4
.L_13:
        /*002c*/ 	.byte	0x04, 0x17
        /*002e*/ 	.short	(.L_15 - .L_14)
.L_14:
        /*0030*/ 	.word	0x00000000
        /*0034*/ 	.short	0x0002
        /*0036*/ 	.short	0x0010
        /*0038*/ 	.byte	0x00, 0xf0, 0x11, 0x00


	//----- nvinfo : EIATTR_KPARAM_INFO
	.align		4
.L_15:
        /*003c*/ 	.byte	0x04, 0x17
        /*003e*/ 	.short	(.L_17 - .L_16)
.L_16:
        /*0040*/ 	.word	0x00000000
        /*0044*/ 	.short	0x0001
        /*0046*/ 	.short	0x0008
        /*0048*/ 	.byte	0x00, 0xf4, 0x21, 0x00


	//----- nvinfo : EIATTR_KPARAM_INFO
	.align		4
.L_17:
        /*004c*/ 	.byte	0x04, 0x17
        /*004e*/ 	.short	(.L_19 - .L_18)
.L_18:
        /*0050*/ 	.word	0x00000000
        /*0054*/ 	.short	0x0000
        /*0056*/ 	.short	0x0000
        /*0058*/ 	.byte	0x00, 0xf4, 0x21, 0x00


	//----- nvinfo : EIATTR_MAXREG_COUNT
	.align		4
.L_19:
        /*005c*/ 	.byte	0x03, 0x1b
        /*005e*/ 	.short	0x00ff


	//----- nvinfo : EIATTR_EXIT_INSTR_OFFSETS
	.align		4
        /*0060*/ 	.byte	0x04, 0x1c
        /*0062*/ 	.short	(.L_21 - .L_20)


	//   ....[0]....
.L_20:
        /*0064*/ 	.word	0x000000e0


	//----- nvinfo : EIATTR_REQNTID
	.align		4
.L_21:
        /*0068*/ 	.byte	0x04, 0x10
        /*006a*/ 	.short	(.L_23 - .L_22)
.L_22:
        /*006c*/ 	.word	0x00000100
        /*0070*/ 	.word	0x00000001
        /*0074*/ 	.word	0x00000001
.L_23:


//--------------------- .nv.callgraph             --------------------------
	.section	.nv.callgraph,"",@"SHT_CUDA_CALLGRAPH"
	.align	4
	.sectionentsize	8
	.align		4
        /*0000*/ 	.word	0x00000000
	.align		4
        /*0004*/ 	.word	0xffffffff
	.align		4
        /*0008*/ 	.word	0x00000000
	.align		4
        /*000c*/ 	.word	0xfffffffe
	.align		4
        /*0010*/ 	.word	0x00000000
	.align		4
        /*0014*/ 	.word	0xfffffffd
	.align		4
        /*0018*/ 	.word	0x00000000
	.align		4
        /*001c*/ 	.word	0xfffffffc


//--------------------- .nv.rel.action            --------------------------
	.section	.nv.rel.action,"",@"SHT_CUDA_RELOCINFO"
	.align	8
	.sectionentsize	8
        /*0000*/ 	.byte	0x73, 0x00, 0x00, 0x00, 0x00, 0x00, 0x00, 0x00, 0x00, 0x00, 0x00, 0x11, 0x25, 0x00, 0x05, 0x36


//--------------------- .nv.constant0.triton_poi_fused__to_copy_t_8 --------------------------
	.section	.nv.constant0.triton_poi_fused__to_copy_t_8,"a",@progbits
	.sectionflags	@""
	.align	4
.nv.constant0.triton_poi_fused__to_copy_t_8:
	.zero		384


//--------------------- .text.triton_poi_fused__to_copy_t_8 --------------------------
	.section	.text.triton_poi_fused__to_copy_t_8,"ax",@progbits
	.sectioninfo	@"SHI_REGISTERS=10"
	.align	128
        .global         triton_poi_fused__to_copy_t_8
        .type           triton_poi_fused__to_copy_t_8,@function
        .size           triton_poi_fused__to_copy_t_8,(.L_x_1 - triton_poi_fused__to_copy_t_8)
        .other          triton_poi_fused__to_copy_t_8,@"STO_CUDA_ENTRY STV_DEFAULT"
triton_poi_fused__to_copy_t_8:
.text.triton_poi_fused__to_copy_t_8:
[----:B------:R-:W-:Y:S02]  /*0000*/  MOV R1, c[0x0][0x28] ;  /* 0x00000a0000017a02 */ /* 0x000fe40000000f00 */
[----:B------:R-:W0:Y:S01]  /*0010*/  S2R R0, SR_TID.X ;  /* 0x0000000000007919 */ /* 0x000e220000002100 */
[----:B------:R-:W-:Y:S01]  /*0020*/  IMAD.MOV.U32 R5, RZ, RZ, 0x4 ;  /* 0x00000004ff057424 */ /* 0x000fe200078e00ff */
[----:B------:R-:W-:Y:S02]  /*0030*/  ULDC.64 UR4, c[0x0][0x118] ;  /* 0x0000460000047ab9 */ /* 0x000fe40000000a00 */
[----:B------:R-:W1:Y:S01]  /*0040*/  S2R R3, SR_CTAID.X ;  /* 0x0000000000037919 */ /* 0x000e620000002500 */
[----:B0-----:R-:W-:-:S04]  /*0050*/  SHF.L.U32 R0, R0, 0x1, RZ ;  /* 0x0000000100007819 */ /* 0x001fc800000006ff */
[----:B------:R-:W-:-:S04]  /*0060*/  LOP3.LUT R0, R0, 0x1fe, RZ, 0xc0, !PT ;  /* 0x000001fe00007812 */ /* 0x000fc800078ec0ff */
[----:B-1----:R-:W-:-:S05]  /*0070*/  LEA R0, R3, R0, 0x9 ;  /* 0x0000000003007211 */ /* 0x002fca00078e48ff */
[----:B------:R-:W-:-:S06]  /*0080*/  IMAD.WIDE R2, R0, R5, c[0x0][0x160] ;  /* 0x0000580000027625 */ /* 0x000fcc00078e0205 */
[----:B------:R-:W2:Y:S01]  /*0090*/  LDG.E.64 R2, [R2.64] ;  /* 0x0000000402027981 */ /* 0x000ea2000c1e1b00 */
[----:B------:R-:W-:-:S04]  /*00a0*/  IMAD.MOV.U32 R5, RZ, RZ, 0x2 ;  /* 0x00000002ff057424 */ /* 0x000fc800078e00ff */
[----:B------:R-:W-:Y:S01]  /*00b0*/  IMAD.WIDE R4, R0, R5, c[0x0][0x168] ;  /* 0x00005a0000047625 */ /* 0x000fe200078e0205 */
[----:B--2---:R-:W-:-:S05]  /*00c0*/  F2FP.BF16.PACK_AB R7, R3, R2 ;  /* 0x000000020307723e */ /* 0x004fca00000010ff */
[----:B------:R-:W-:Y:S01]  /*00d0*/  STG.E [R4.64], R7 ;  /* 0x0000000704007986 */ /* 0x000fe2000c101904 */
[----:B------:R-:W-:Y:S05]  /*00e0*/  EXIT ;  /* 0x000000000000794d */ /* 0x000fea0003800000 */
.L_x_0:
[----:B------:R-:W-:-:S00]  /*00f0*/  BRA `(.L_x_0) ;  /* 0xfffffff000007947 */ /* 0x000fc0000383ffff */
[----:B------:R-:W-:-:S00]  /*0100*/  NOP ;  /* 0x0000000000007918 */ /* 0x000fc00000000000 */
[----:B------:R-:W-:-:S00]  /*0110*/  NOP ;  /* 0x0000000000007918 */ /* 0x000fc00000000000 */
[----:B------:R-:W-:-:S00]  /*0120*/  NOP ;  /* 0x0000000000007918 */ /* 0x000fc00000000000 */
[----:B------:R-:W-:-:S00]  /*0130*/  NOP ;  /* 0x0000000000007918 */ /* 0x000fc00000000000 */
[----:B------:R-:W-:-:S00]  /*0140*/  NOP ;  /* 0x0000000000007918 */ /* 0x000fc00000000000 */
[----:B------:R-:W-:-:S00]  /*0150*/  NOP ;  /* 0x0000000000007918 */ /* 0x000fc00000000000 */
[----:B------:R-:W-:-:S00]  /*0160*/  NOP ;  /* 0x0000000000007918 */ /* 0x000fc00000000000 */
[----:B------:R-:W-:-:S00]  /*0170*/  NOP ;  /* 0x0000000000007918 */ /* 0x000fc00000000000 */
.L_x_1:
